	.headerflags	@"EF_CUDA_TEXMODE_UNIFIED EF_CUDA_64BIT_ADDRESS EF_CUDA_ACCELERATORS EF_CUDA_SM90 EF_CUDA_VIRTUAL_SM(EF_CUDA_SM90)"
	.elftype	@"ET_EXEC"


//--------------------- .nv.info                  --------------------------
	.section	.nv.info,"",@"SHT_CUDA_INFO"
	.align	4


	//----- nvinfo : EIATTR_REGCOUNT
	.align		4
        /*0000*/ 	.byte	0x04, 0x2f
        /*0002*/ 	.short	(.L_3 - .L_2)
	.align		4
.L_2:
        /*0004*/ 	.word	index@(triton_poi_fused__native_batch_norm_legit_no_training_add_div_hardtanh_mean_mul_0)
        /*0008*/ 	.word	0x00000014


	//----- nvinfo : EIATTR_MIN_STACK_SIZE
	.align		4
.L_3:
        /*000c*/ 	.byte	0x04, 0x12
        /*000e*/ 	.short	(.L_5 - .L_4)
	.align		4
.L_4:
        /*0010*/ 	.word	index@(triton_poi_fused__native_batch_norm_legit_no_training_add_div_hardtanh_mean_mul_0)
        /*0014*/ 	.word	0x00000000


	//----- nvinfo : EIATTR_FRAME_SIZE
	.align		4
.L_5:
        /*0018*/ 	.byte	0x04, 0x11
        /*001a*/ 	.short	(.L_7 - .L_6)
	.align		4
.L_6:
        /*001c*/ 	.word	index@(triton_poi_fused__native_batch_norm_legit_no_training_add_div_hardtanh_mean_mul_0)
        /*0020*/ 	.word	0x00000000


	//----- nvinfo : EIATTR_MIN_STACK_SIZE
	.align		4
.L_7:
        /*0024*/ 	.byte	0x04, 0x12
        /*0026*/ 	.short	(.L_9 - .L_8)
	.align		4
.L_8:
        /*0028*/ 	.word	index@(triton_poi_fused__native_batch_norm_legit_no_training_add_div_hardtanh_mean_mul_0)
        /*002c*/ 	.word	0x00000000
.L_9:


//--------------------- .nv.info.triton_poi_fused__native_batch_norm_legit_no_training_add_div_hardtanh_mean_mul_0 --------------------------
	.section	.nv.info.triton_poi_fused__native_batch_norm_legit_no_training_add_div_hardtanh_mean_mul_0,"",@"SHT_CUDA_INFO"
	.sectionflags	@""
	.align	4


	//----- nvinfo : EIATTR_CUDA_API_VERSION
	.align		4
        /*0000*/ 	.byte	0x04, 0x37
        /*0002*/ 	.short	(.L_11 - .L_10)
.L_10:
        /*0004*/ 	.word	0x0000007c


	//----- nvinfo : EIATTR_KPARAM_INFO
	.align		4
.L_11:
        /*0008*/ 	.byte	0x04, 0x17
        /*000a*/ 	.short	(.L_13 - .L_12)
.L_12:
        /*000c*/ 	.word	0x00000000
        /*0010*/ 	.short	0x0007
        /*0012*/ 	.short	0x0038
        /*0014*/ 	.byte	0x00, 0xf0, 0x11, 0x00


	//----- nvinfo : EIATTR_KPARAM_INFO
	.align		4
.L_13:
        /*0018*/ 	.byte	0x04, 0x17
        /*001a*/ 	.short	(.L_15 - .L_14)
.L_14:
        /*001c*/ 	.word	0x00000000
        /*0020*/ 	.short	0x0006
        /*0022*/ 	.short	0x0030
        /*0024*/ 	.byte	0x00, 0xf4, 0x21, 0x00


	//----- nvinfo : EIATTR_KPARAM_INFO
	.align		4
.L_15:
        /*0028*/ 	.byte	0x04, 0x17
        /*002a*/ 	.short	(.L_17 - .L_16)
.L_16:
        /*002c*/ 	.word	0x00000000
        /*0030*/ 	.short	0x0005
        /*0032*/ 	.short	0x0028
        /*0034*/ 	.byte	0x00, 0xf4, 0x21, 0x00


	//----- nvinfo : EIATTR_KPARAM_INFO
	.align		4
.L_17:
        /*0038*/ 	.byte	0x04, 0x17
        /*003a*/ 	.short	(.L_19 - .L_18)
.L_18:
        /*003c*/ 	.word	0x00000000
        /*0040*/ 	.short	0x0004
        /*0042*/ 	.short	0x0020
        /*0044*/ 	.byte	0x00, 0xf4, 0x21, 0x00


	//----- nvinfo : EIATTR_KPARAM_INFO
	.align		4
.L_19:
        /*0048*/ 	.byte	0x04, 0x17
        /*004a*/ 	.short	(.L_21 - .L_20)
.L_20:
        /*004c*/ 	.word	0x00000000
        /*0050*/ 	.short	0x0003
        /*0052*/ 	.short	0x0018
        /*0054*/ 	.byte	0x00, 0xf4, 0x21, 0x00


	//----- nvinfo : EIATTR_KPARAM_INFO
	.align		4
.L_21:
        /*0058*/ 	.byte	0x04, 0x17
        /*005a*/ 	.short	(.L_23 - .L_22)
.L_22:
        /*005c*/ 	.word	0x00000000
        /*0060*/ 	.short	0x0002
        /*0062*/ 	.short	0x0010
        /*0064*/ 	.byte	0x00, 0xf4, 0x21, 0x00


	//----- nvinfo : EIATTR_KPARAM_INFO
	.align		4
.L_23:
        /*0068*/ 	.byte	0x04, 0x17
        /*006a*/ 	.short	(.L_25 - .L_24)
.L_24:
        /*006c*/ 	.word	0x00000000
        /*0070*/ 	.short	0x0001
        /*0072*/ 	.short	0x0008
        /*0074*/ 	.byte	0x00, 0xf4, 0x21, 0x00


	//----- nvinfo : EIATTR_KPARAM_INFO
	.align		4
.L_25:
        /*0078*/ 	.byte	0x04, 0x17
        /*007a*/ 	.short	(.L_27 - .L_26)
.L_26:
        /*007c*/ 	.word	0x00000000
        /*0080*/ 	.short	0x0000
        /*0082*/ 	.short	0x0000
        /*0084*/ 	.byte	0x00, 0xf4, 0x21, 0x00


	//----- nvinfo : EIATTR_SPARSE_MMA_MASK
	.align		4
.L_27:
        /*0088*/ 	.byte	0x03, 0x50
        /*008a*/ 	.short	0x0000


	//----- nvinfo : EIATTR_MAXREG_COUNT
	.align		4
        /*008c*/ 	.byte	0x03, 0x1b
        /*008e*/ 	.short	0x00ff


	//----- nvinfo : EIATTR_EXIT_INSTR_OFFSETS
	.align		4
        /*0090*/ 	.byte	0x04, 0x1c
        /*0092*/ 	.short	(.L_29 - .L_28)


	//   ....[0]....
.L_28:
        /*0094*/ 	.word	0x000003c0


	//   ....[1]....
        /*0098*/ 	.word	0x000003e0


	//----- nvinfo : EIATTR_REQNTID
	.align		4
.L_29:
        /*009c*/ 	.byte	0x04, 0x10
        /*009e*/ 	.short	(.L_31 - .L_30)
.L_30:
        /*00a0*/ 	.word	0x00000020
        /*00a4*/ 	.word	0x00000001
        /*00a8*/ 	.word	0x00000001


	//----- nvinfo : EIATTR_CBANK_PARAM_SIZE
	.align		4
.L_31:
        /*00ac*/ 	.byte	0x03, 0x19
        /*00ae*/ 	.short	0x003c


	//----- nvinfo : EIATTR_PARAM_CBANK
	.align		4
        /*00b0*/ 	.byte	0x04, 0x0a
        /*00b2*/ 	.short	(.L_33 - .L_32)
	.align		4
.L_32:
        /*00b4*/ 	.word	index@(.nv.constant0.triton_poi_fused__native_batch_norm_legit_no_training_add_div_hardtanh_mean_mul_0)
        /*00b8*/ 	.short	0x0210
        /*00ba*/ 	.short	0x003c


	//----- nvinfo : EIATTR_SW_WAR
	.align		4
.L_33:
        /*00bc*/ 	.byte	0x04, 0x36
        /*00be*/ 	.short	(.L_35 - .L_34)
.L_34:
        /*00c0*/ 	.word	0x00000008
.L_35:


//--------------------- .nv.callgraph             --------------------------
	.section	.nv.callgraph,"",@"SHT_CUDA_CALLGRAPH"
	.align	4
	.sectionentsize	8
	.align		4
        /*0000*/ 	.word	0x00000000
	.align		4
        /*0004*/ 	.word	0xffffffff
	.align		4
        /*0008*/ 	.word	0x00000000
	.align		4
        /*000c*/ 	.word	0xfffffffe
	.align		4
        /*0010*/ 	.word	0x00000000
	.align		4
        /*0014*/ 	.word	0xfffffffd
	.align		4
        /*0018*/ 	.word	0x00000000
	.align		4
        /*001c*/ 	.word	0xfffffffc


//--------------------- .nv.constant4             --------------------------
	.section	.nv.constant4,"a",@progbits
	.align	8
	.align		8
.nv.constant4:
        /*0000*/ 	.dword	_$_str
	.align		8
        /*0008*/ 	.dword	_$_str_$_2


//--------------------- .text.triton_poi_fused__native_batch_norm_legit_no_training_add_div_hardtanh_mean_mul_0 --------------------------
	.section	.text.triton_poi_fused__native_batch_norm_legit_no_training_add_div_hardtanh_mean_mul_0,"ax",@progbits
	.align	128
        .global         triton_poi_fused__native_batch_norm_legit_no_training_add_div_hardtanh_mean_mul_0
        .type           triton_poi_fused__native_batch_norm_legit_no_training_add_div_hardtanh_mean_mul_0,@function
        .size           triton_poi_fused__native_batch_norm_legit_no_training_add_div_hardtanh_mean_mul_0,(.L_x_1 - triton_poi_fused__native_batch_norm_legit_no_training_add_div_hardtanh_mean_mul_0)
        .other          triton_poi_fused__native_batch_norm_legit_no_training_add_div_hardtanh_mean_mul_0,@"STO_CUDA_ENTRY STV_DEFAULT"
triton_poi_fused__native_batch_norm_legit_no_training_add_div_hardtanh_mean_mul_0:
.text.triton_poi_fused__native_batch_norm_legit_no_training_add_div_hardtanh_mean_mul_0:
[----:B------:R-:W0:Y:S01]  /*0000*/  LDC R1, c[0x0][0x28] ;  /* 0x00000a00ff017b82 */ /* 0x000e220000000800 */
[----:B------:R-:W1:Y:S07]  /*0010*/  S2R R16, SR_TID.X ;  /* 0x0000000000107919 */ /* 0x000e6e0000002100 */
[----:B------:R-:W2:Y:S01]  /*0020*/  LDC.64 R6, c[0x0][0x220] ;  /* 0x00008800ff067b82 */ /* 0x000ea20000000a00 */
[----:B------:R-:W-:Y:S01]  /*0030*/  HFMA2.MMA R12, -RZ, RZ, 0, 0 ;  /* 0x00000000ff0c7435 */ /* 0x000fe200000001ff */
[----:B------:R-:W-:Y:S01]  /*0040*/  ULDC.64 UR4, c[0x0][0x208] ;  /* 0x0000820000047ab9 */ /* 0x000fe20000000a00 */
[----:B------:R-:W3:Y:S05]  /*0050*/  S2R R13, SR_CTAID.X ;  /* 0x00000000000d7919 */ /* 0x000eea0000002500 */
[----:B------:R-:W4:Y:S08]  /*0060*/  LDC.64 R4, c[0x0][0x218] ;  /* 0x00008600ff047b82 */ /* 0x000f300000000a00 */
[----:B------:R-:W5:Y:S08]  /*0070*/  LDC.64 R8, c[0x0][0x228] ;  /* 0x00008a00ff087b82 */ /* 0x000f700000000a00 */
[----:B------:R-:W5:Y:S01]  /*0080*/  LDC.64 R10, c[0x0][0x230] ;  /* 0x00008c00ff0a7b82 */ /* 0x000f620000000a00 */
[----:B-1----:R-:W-:-:S02]  /*0090*/  LOP3.LUT R0, R16, 0xf, RZ, 0xc0, !PT ;  /* 0x0000000f10007812 */ /* 0x002fc400078ec0ff */
[----:B---3--:R-:W-:Y:S02]  /*00a0*/  SHF.R.S32.HI R2, RZ, 0x1b, R13 ;  /* 0x0000001bff027819 */ /* 0x008fe4000001140d */
[----:B------:R-:W-:Y:S02]  /*00b0*/  LEA R13, R13, R0, 0x4 ;  /* 0x000000000d0d7211 */ /* 0x000fe400078e20ff */
[----:B------:R-:W-:Y:S02]  /*00c0*/  SGXT R0, R2, 0x1 ;  /* 0x000000010200781a */ /* 0x000fe40000000200 */
[----:B------:R-:W-:Y:S01]  /*00d0*/  ISETP.GE.AND P0, PT, R13, 0x10, PT ;  /* 0x000000100d00780c */ /* 0x000fe20003f06270 */
[----:B------:R-:W1:Y:S01]  /*00e0*/  LDC.64 R2, c[0x0][0x210] ;  /* 0x00008400ff027b82 */ /* 0x000e620000000a00 */
[----:B------:R-:W-:-:S04]  /*00f0*/  LEA.HI R0, R0, R13, RZ, 0x2 ;  /* 0x0000000d00007211 */ /* 0x000fc800078f10ff */
[----:B------:R-:W-:-:S04]  /*0100*/  LOP3.LUT R0, R0, 0xfffffffc, RZ, 0xc0, !PT ;  /* 0xfffffffc00007812 */ /* 0x000fc800078ec0ff */
[----:B------:R-:W-:-:S05]  /*0110*/  IADD3 R15, R13, -R0, RZ ;  /* 0x800000000d0f7210 */ /* 0x000fca0007ffe0ff */
[----:B--2---:R-:W-:-:S05]  /*0120*/  IMAD.WIDE R6, R15, 0x4, R6 ;  /* 0x000000040f067825 */ /* 0x004fca00078e0206 */
[----:B------:R5:W2:Y:S01]  /*0130*/  @!P0 LDG.E.EL R12, desc[UR4][R6.64] ;  /* 0x00000004060c8981 */ /* 0x000aa2000c2e1900 */
[----:B------:R-:W-:Y:S01]  /*0140*/  IMAD.MOV.U32 R0, RZ, RZ, RZ ;  /* 0x000000ffff007224 */ /* 0x000fe200078e00ff */
[----:B------:R-:W-:Y:S01]  /*0150*/  MOV R17, RZ ;  /* 0x000000ff00117202 */ /* 0x000fe20000000f00 */
[----:B----4-:R-:W-:-:S04]  /*0160*/  IMAD.WIDE R4, R15, 0x4, R4 ;  /* 0x000000040f047825 */ /* 0x010fc800078e0204 */
[----:B-1----:R-:W-:Y:S01]  /*0170*/  IMAD.WIDE R2, R13, 0x4, R2 ;  /* 0x000000040d027825 */ /* 0x002fe200078e0202 */
[----:B------:R1:W3:Y:S03]  /*0180*/  @!P0 LDG.E.EL R17, desc[UR4][R4.64] ;  /* 0x0000000404118981 */ /* 0x0002e6000c2e1900 */
[C---:B-----5:R-:W-:Y:S01]  /*0190*/  IMAD.WIDE R6, R15.reuse, 0x4, R8 ;  /* 0x000000040f067825 */ /* 0x060fe200078e0208 */
[----:B------:R4:W3:Y:S03]  /*01a0*/  @!P0 LDG.E R0, desc[UR4][R2.64] ;  /* 0x0000000402008981 */ /* 0x0008e6000c1e1900 */
[----:B0-----:R-:W-:Y:S01]  /*01b0*/  IMAD.WIDE R8, R15, 0x4, R10 ;  /* 0x000000040f087825 */ /* 0x001fe200078e020a */
[----:B------:R-:W-:Y:S01]  /*01c0*/  CS2R R10, SRZ ;  /* 0x00000000000a7805 */ /* 0x000fe2000001ff00 */
[----:B-1----:R-:W0:Y:S05]  /*01d0*/  LDC.64 R4, c[0x0][0x240] ;  /* 0x00009000ff047b82 */ /* 0x002e2a0000000a00 */
[----:B------:R-:W5:Y:S04]  /*01e0*/  @!P0 LDG.E.EL R10, desc[UR4][R6.64] ;  /* 0x00000004060a8981 */ /* 0x000f68000c2e1900 */
[----:B------:R-:W5:Y:S01]  /*01f0*/  @!P0 LDG.E.EL R11, desc[UR4][R8.64] ;  /* 0x00000004080b8981 */ /* 0x000f62000c2e1900 */
[----:B----4-:R-:W-:-:S02]  /*0200*/  IMAD.MOV.U32 R3, RZ, RZ, 0x3e800000 ;  /* 0x3e800000ff037424 */ /* 0x010fc400078e00ff */
[----:B0-----:R-:W-:-:S04]  /*0210*/  IMAD.WIDE R4, R13, 0x4, R4 ;  /* 0x000000040d047825 */ /* 0x001fc800078e0204 */
[----:B--2---:R-:W-:-:S04]  /*0220*/  FADD R12, R12, 9.9999997473787516356e-06 ;  /* 0x3727c5ac0c0c7421 */ /* 0x004fc80000000000 */
[----:B------:R-:W0:Y:S02]  /*0230*/  MUFU.SQRT R14, R12 ;  /* 0x0000000c000e7308 */ /* 0x000e240000002000 */
[C---:B0-----:R-:W-:Y:S02]  /*0240*/  FSETP.GT.AND P0, PT, R14.reuse, 8.50705917302346158658e+37, PT ;  /* 0x7e8000000e00780b */ /* 0x041fe40003f04000 */
[----:B------:R-:W-:-:S11]  /*0250*/  FSETP.GEU.AND P1, PT, R14, 1.175494350822287508e-38, PT ;  /* 0x008000000e00780b */ /* 0x000fd60003f2e000 */
[----:B------:R-:W-:-:S04]  /*0260*/  @P0 FMUL R14, R14, 0.25 ;  /* 0x3e8000000e0e0820 */ /* 0x000fc80000400000 */
[----:B------:R-:W-:-:S06]  /*0270*/  @!P1 FMUL R14, R14, 16777216 ;  /* 0x4b8000000e0e9820 */ /* 0x000fcc0000400000 */
[----:B------:R-:W0:Y:S01]  /*0280*/  MUFU.RCP R14, R14 ;  /* 0x0000000e000e7308 */ /* 0x000e220000001000 */
[----:B------:R-:W-:Y:S01]  /*0290*/  FSEL R3, R3, 1, P0 ;  /* 0x3f80000003037808 */ /* 0x000fe20000000000 */
[----:B---3--:R-:W-:-:S04]  /*02a0*/  FADD R0, -R17, R0 ;  /* 0x0000000011007221 */ /* 0x008fc80000000100 */
[----:B------:R-:W-:-:S04]  /*02b0*/  @!P1 FMUL R3, R3, 16777216 ;  /* 0x4b80000003039820 */ /* 0x000fc80000400000 */
[----:B0-----:R-:W-:-:S04]  /*02c0*/  FMUL R3, R14, R3 ;  /* 0x000000030e037220 */ /* 0x001fc80000400000 */
[----:B------:R-:W-:Y:S02]  /*02d0*/  FMUL R0, R0, R3 ;  /* 0x0000000300007220 */ /* 0x000fe40000400000 */
[----:B------:R-:W0:Y:S02]  /*02e0*/  LDC.64 R2, c[0x0][0x238] ;  /* 0x00008e00ff027b82 */ /* 0x000e240000000a00 */
[----:B-----5:R-:W-:-:S04]  /*02f0*/  FFMA R11, R0, R10, R11 ;  /* 0x0000000a000b7223 */ /* 0x020fc8000000000b */
[----:B------:R-:W-:-:S05]  /*0300*/  FADD R0, R11, 3 ;  /* 0x404000000b007421 */ /* 0x000fca0000000000 */
[----:B------:R-:W-:-:S04]  /*0310*/  FSETP.GTU.AND P0, PT, R0, RZ, PT ;  /* 0x000000ff0000720b */ /* 0x000fc80003f0c000 */
[----:B------:R-:W-:Y:S02]  /*0320*/  FSEL R0, R0, RZ, P0 ;  /* 0x000000ff00007208 */ /* 0x000fe40000000000 */
[----:B------:R-:W-:Y:S02]  /*0330*/  LOP3.LUT P0, RZ, R16, 0x10, RZ, 0xc0, !PT ;  /* 0x0000001010ff7812 */ /* 0x000fe4000780c0ff */
[C---:B------:R-:W-:Y:S02]  /*0340*/  FSETP.GEU.AND P1, PT, R0.reuse, 6, PT ;  /* 0x40c000000000780b */ /* 0x040fe40003f2e000 */
[C---:B------:R-:W-:Y:S01]  /*0350*/  ISETP.LT.AND P0, PT, R13.reuse, 0x10, !P0 ;  /* 0x000000100d00780c */ /* 0x040fe20004701270 */
[C---:B------:R-:W-:Y:S01]  /*0360*/  FMUL R6, R0.reuse, 0.16666667163372039795 ;  /* 0x3e2aaaab00067820 */ /* 0x040fe20000400000 */
[----:B------:R-:W-:Y:S01]  /*0370*/  FSETP.NAN.AND P2, PT, R0, R0, PT ;  /* 0x000000000000720b */ /* 0x000fe20003f48000 */
[----:B0-----:R-:W-:-:S08]  /*0380*/  IMAD.WIDE R2, R13, 0x4, R2 ;  /* 0x000000040d027825 */ /* 0x001fd000078e0202 */
[----:B------:R-:W-:Y:S02]  /*0390*/  @P1 FSEL R6, R6, 1, P2 ;  /* 0x3f80000006061808 */ /* 0x000fe40001000000 */
[----:B------:R0:W-:Y:S03]  /*03a0*/  @P0 STG.E desc[UR4][R2.64], R11 ;  /* 0x0000000b02000986 */ /* 0x0001e6000c101904 */
[----:B------:R-:W-:Y:S01]  /*03b0*/  FMUL R7, R11, R6 ;  /* 0x000000060b077220 */ /* 0x000fe20000400000 */
[----:B0-----:R-:W-:Y:S06]  /*03c0*/  @!P0 EXIT ;  /* 0x000000000000894d */ /* 0x001fec0003800000 */
[----:B------:R-:W-:Y:S01]  /*03d0*/  STG.E desc[UR4][R4.64], R7 ;  /* 0x0000000704007986 */ /* 0x000fe2000c101904 */
[----:B------:R-:W-:Y:S05]  /*03e0*/  EXIT ;  /* 0x000000000000794d */ /* 0x000fea0003800000 */
.L_x_0:
[----:B------:R-:W-:-:S00]  /*03f0*/  BRA `(.L_x_0) ;  /* 0xfffffffc00fc7947 */ /* 0x000fc0000383ffff */
[----:B------:R-:W-:-:S00]  /*0400*/  NOP ;  /* 0x0000000000007918 */ /* 0x000fc00000000000 */
[----:B------:R-:W-:-:S00]  /*0410*/  NOP ;  /* 0x0000000000007918 */ /* 0x000fc00000000000 */
[----:B------:R-:W-:-:S00]  /*0420*/  NOP ;  /* 0x0000000000007918 */ /* 0x000fc00000000000 */
[----:B------:R-:W-:-:S00]  /*0430*/  NOP ;  /* 0x0000000000007918 */ /* 0x000fc00000000000 */
[----:B------:R-:W-:-:S00]  /*0440*/  NOP ;  /* 0x0000000000007918 */ /* 0x000fc00000000000 */
[----:B------:R-:W-:-:S00]  /*0450*/  NOP ;  /* 0x0000000000007918 */ /* 0x000fc00000000000 */
[----:B------:R-:W-:-:S00]  /*0460*/  NOP ;  /* 0x0000000000007918 */ /* 0x000fc00000000000 */
[----:B------:R-:W-:-:S00]  /*0470*/  NOP ;  /* 0x0000000000007918 */ /* 0x000fc00000000000 */
.L_x_1:


//--------------------- .nv.global.init           --------------------------
	.section	.nv.global.init,"aw",@progbits
.nv.global.init:
	.type		_$_str,@object
	.size		_$_str,(_$_str_$_2 - _$_str)
_$_str:
        /*0000*/ 	.byte	0x5f, 0x5f, 0x43, 0x55, 0x44, 0x41, 0x5f, 0x46, 0x54, 0x5a, 0x00
	.type		_$_str_$_2,@object
	.size		_$_str_$_2,(.L_1 - _$_str_$_2)
_$_str_$_2:
        /*000b*/ 	.byte	0x5f, 0x5f, 0x43, 0x55, 0x44, 0x41, 0x5f, 0x50, 0x52, 0x45, 0x43, 0x5f, 0x53, 0x51, 0x52, 0x54
        /*001b*/ 	.byte	0x00
.L_1:


//--------------------- .nv.constant0.triton_poi_fused__native_batch_norm_legit_no_training_add_div_hardtanh_mean_mul_0 --------------------------
	.section	.nv.constant0.triton_poi_fused__native_batch_norm_legit_no_training_add_div_hardtanh_mean_mul_0,"a",@progbits
	.sectionflags	@""
	.align	4
.nv.constant0.triton_poi_fused__native_batch_norm_legit_no_training_add_div_hardtanh_mean_mul_0:
	.zero		588
